//
// Generated by NVIDIA NVVM Compiler
//
// Compiler Build ID: CL-36424714
// Cuda compilation tools, release 13.0, V13.0.88
// Based on NVVM 20.0.0
//

.version 9.0
.target sm_100
.address_size 64

	// .globl	_Z7computePfii

.visible .entry _Z7computePfii(
	.param .u64 .ptr .align 1 _Z7computePfii_param_0,
	.param .u32 _Z7computePfii_param_1,
	.param .u32 _Z7computePfii_param_2
)
{
	.reg .pred 	%p<7>;
	.reg .b32 	%r<18>;
	.reg .b32 	%f<2>;
	.reg .b64 	%rd<3>;
	.reg .b64 	%fd<3>;

	ld.param.u64 	%rd1, [_Z7computePfii_param_0];
	ld.param.u32 	%r9, [_Z7computePfii_param_1];
	ld.param.u32 	%r10, [_Z7computePfii_param_2];
	mov.u32 	%r1, %tid.x;
	and.b32  	%r11, %r1, 31;
	setp.ge.s32 	%p1, %r11, %r10;
	@%p1 bra 	$L__BB0_8;
	// begin inline asm
	 .reg .f32 %r112;
	 .reg .f32 %r113;
	 .reg .f32 %r114;
	 .reg .f32 %r115;
	 .reg .f32 %r116;
	 .reg .f32 %r117;
	 .reg .f32 %r118;
	 .reg .f32 %r119;
	 .reg .f32 %r120;
	 .reg .f32 %r121;
	 .reg .f32 %r122;
	 .reg .f32 %r123;
	 .reg .f32 %r124;
	 .reg .f32 %r125;
	 .reg .f32 %r126;
	 .reg .f32 %r127;
	 .reg .f32 %r128;
	mov.f32 %r112, 4.4;
	mov.f32 %r113, %r112;
	mov.f32 %r114, 2.2;
	mov.f32 %r115, 3.3;
	mov.f32 %r116, 1.23;
	mov.f32 %r117, 2.42;
	mov.f32 %r118, 3.34;
	mov.f32 %r119, 5.62;
	mov.f32 %r120, 2.56;
	mov.f32 %r121, 1.56;
	mov.f32 %r122, 2.56;
	mov.f32 %r123, 5.56;
	mov.f32 %r124, 8.56;
	mov.f32 %r125, 3.56;
	mov.f32 %r126, 5.56;
	mov.f32 %r127, 6.56;
	mov.f32 %r128, 5.6;
	
	// end inline asm
	setp.lt.s32 	%p2, %r9, 1;
	@%p2 bra 	$L__BB0_8;
	and.b32  	%r2, %r9, 3;
	setp.lt.u32 	%p3, %r9, 4;
	@%p3 bra 	$L__BB0_5;
	and.b32  	%r12, %r9, 2147483644;
	neg.s32 	%r16, %r12;
$L__BB0_4:
	// begin inline asm
	cos.approx.f32 %r113, %r113;
	cos.approx.f32 %r114, %r114;
	cos.approx.f32 %r115, %r115;
	cos.approx.f32 %r116, %r116;
	cos.approx.f32 %r117, %r117;
	cos.approx.f32 %r118, %r118;
	cos.approx.f32 %r119, %r119;
	cos.approx.f32 %r120, %r120;
	cos.approx.f32 %r121, %r121;
	cos.approx.f32 %r122, %r122;
	cos.approx.f32 %r123, %r123;
	cos.approx.f32 %r124, %r124;
	cos.approx.f32 %r125, %r125;
	cos.approx.f32 %r126, %r126;
	cos.approx.f32 %r127, %r127;
	cos.approx.f32 %r128, %r128;
	cos.approx.f32 %r113, %r113;
	cos.approx.f32 %r114, %r114;
	cos.approx.f32 %r115, %r115;
	cos.approx.f32 %r116, %r116;
	cos.approx.f32 %r117, %r117;
	cos.approx.f32 %r118, %r118;
	cos.approx.f32 %r119, %r119;
	cos.approx.f32 %r120, %r120;
	cos.approx.f32 %r121, %r121;
	cos.approx.f32 %r122, %r122;
	cos.approx.f32 %r123, %r123;
	cos.approx.f32 %r124, %r124;
	cos.approx.f32 %r125, %r125;
	cos.approx.f32 %r126, %r126;
	cos.approx.f32 %r127, %r127;
	cos.approx.f32 %r128, %r128;
	cos.approx.f32 %r113, %r113;
	cos.approx.f32 %r114, %r114;
	cos.approx.f32 %r115, %r115;
	cos.approx.f32 %r116, %r116;
	cos.approx.f32 %r117, %r117;
	cos.approx.f32 %r118, %r118;
	cos.approx.f32 %r119, %r119;
	cos.approx.f32 %r120, %r120;
	cos.approx.f32 %r121, %r121;
	cos.approx.f32 %r122, %r122;
	cos.approx.f32 %r123, %r123;
	cos.approx.f32 %r124, %r124;
	cos.approx.f32 %r125, %r125;
	cos.approx.f32 %r126, %r126;
	cos.approx.f32 %r127, %r127;
	cos.approx.f32 %r128, %r128;
	cos.approx.f32 %r113, %r113;
	cos.approx.f32 %r114, %r114;
	cos.approx.f32 %r115, %r115;
	cos.approx.f32 %r116, %r116;
	cos.approx.f32 %r117, %r117;
	cos.approx.f32 %r118, %r118;
	cos.approx.f32 %r119, %r119;
	cos.approx.f32 %r120, %r120;
	cos.approx.f32 %r121, %r121;
	cos.approx.f32 %r122, %r122;
	cos.approx.f32 %r123, %r123;
	cos.approx.f32 %r124, %r124;
	cos.approx.f32 %r125, %r125;
	cos.approx.f32 %r126, %r126;
	cos.approx.f32 %r127, %r127;
	cos.approx.f32 %r128, %r128;
	cos.approx.f32 %r113, %r113;
	cos.approx.f32 %r114, %r114;
	cos.approx.f32 %r115, %r115;
	cos.approx.f32 %r116, %r116;
	cos.approx.f32 %r117, %r117;
	cos.approx.f32 %r118, %r118;
	cos.approx.f32 %r119, %r119;
	cos.approx.f32 %r120, %r120;
	cos.approx.f32 %r121, %r121;
	cos.approx.f32 %r122, %r122;
	cos.approx.f32 %r123, %r123;
	cos.approx.f32 %r124, %r124;
	cos.approx.f32 %r125, %r125;
	cos.approx.f32 %r126, %r126;
	cos.approx.f32 %r127, %r127;
	cos.approx.f32 %r128, %r128;
	cos.approx.f32 %r113, %r113;
	cos.approx.f32 %r114, %r114;
	cos.approx.f32 %r115, %r115;
	cos.approx.f32 %r116, %r116;
	cos.approx.f32 %r117, %r117;
	cos.approx.f32 %r118, %r118;
	cos.approx.f32 %r119, %r119;
	cos.approx.f32 %r120, %r120;
	cos.approx.f32 %r121, %r121;
	cos.approx.f32 %r122, %r122;
	cos.approx.f32 %r123, %r123;
	cos.approx.f32 %r124, %r124;
	cos.approx.f32 %r125, %r125;
	cos.approx.f32 %r126, %r126;
	cos.approx.f32 %r127, %r127;
	cos.approx.f32 %r128, %r128;
	cos.approx.f32 %r113, %r113;
	cos.approx.f32 %r114, %r114;
	cos.approx.f32 %r115, %r115;
	cos.approx.f32 %r116, %r116;
	cos.approx.f32 %r117, %r117;
	cos.approx.f32 %r118, %r118;
	cos.approx.f32 %r119, %r119;
	cos.approx.f32 %r120, %r120;
	cos.approx.f32 %r121, %r121;
	cos.approx.f32 %r122, %r122;
	cos.approx.f32 %r123, %r123;
	cos.approx.f32 %r124, %r124;
	cos.approx.f32 %r125, %r125;
	cos.approx.f32 %r126, %r126;
	cos.approx.f32 %r127, %r127;
	cos.approx.f32 %r128, %r128;
	cos.approx.f32 %r113, %r113;
	cos.approx.f32 %r114, %r114;
	cos.approx.f32 %r115, %r115;
	cos.approx.f32 %r116, %r116;
	cos.approx.f32 %r117, %r117;
	cos.approx.f32 %r118, %r118;
	cos.approx.f32 %r119, %r119;
	cos.approx.f32 %r120, %r120;
	cos.approx.f32 %r121, %r121;
	cos.approx.f32 %r122, %r122;
	cos.approx.f32 %r123, %r123;
	cos.approx.f32 %r124, %r124;
	cos.approx.f32 %r125, %r125;
	cos.approx.f32 %r126, %r126;
	cos.approx.f32 %r127, %r127;
	cos.approx.f32 %r128, %r128;
	cos.approx.f32 %r113, %r113;
	cos.approx.f32 %r114, %r114;
	cos.approx.f32 %r115, %r115;
	cos.approx.f32 %r116, %r116;
	cos.approx.f32 %r117, %r117;
	cos.approx.f32 %r118, %r118;
	cos.approx.f32 %r119, %r119;
	cos.approx.f32 %r120, %r120;
	cos.approx.f32 %r121, %r121;
	cos.approx.f32 %r122, %r122;
	cos.approx.f32 %r123, %r123;
	cos.approx.f32 %r124, %r124;
	cos.approx.f32 %r125, %r125;
	cos.approx.f32 %r126, %r126;
	cos.approx.f32 %r127, %r127;
	cos.approx.f32 %r128, %r128;
	cos.approx.f32 %r113, %r113;
	cos.approx.f32 %r114, %r114;
	cos.approx.f32 %r115, %r115;
	cos.approx.f32 %r116, %r116;
	cos.approx.f32 %r117, %r117;
	cos.approx.f32 %r118, %r118;
	cos.approx.f32 %r119, %r119;
	cos.approx.f32 %r120, %r120;
	cos.approx.f32 %r121, %r121;
	cos.approx.f32 %r122, %r122;
	cos.approx.f32 %r123, %r123;
	cos.approx.f32 %r124, %r124;
	cos.approx.f32 %r125, %r125;
	cos.approx.f32 %r126, %r126;
	cos.approx.f32 %r127, %r127;
	cos.approx.f32 %r128, %r128;
	cos.approx.f32 %r113, %r113;
	cos.approx.f32 %r114, %r114;
	cos.approx.f32 %r115, %r115;
	cos.approx.f32 %r116, %r116;
	cos.approx.f32 %r117, %r117;
	cos.approx.f32 %r118, %r118;
	cos.approx.f32 %r119, %r119;
	cos.approx.f32 %r120, %r120;
	cos.approx.f32 %r121, %r121;
	cos.approx.f32 %r122, %r122;
	cos.approx.f32 %r123, %r123;
	cos.approx.f32 %r124, %r124;
	cos.approx.f32 %r125, %r125;
	cos.approx.f32 %r126, %r126;
	cos.approx.f32 %r127, %r127;
	cos.approx.f32 %r128, %r128;
	cos.approx.f32 %r113, %r113;
	cos.approx.f32 %r114, %r114;
	cos.approx.f32 %r115, %r115;
	cos.approx.f32 %r116, %r116;
	cos.approx.f32 %r117, %r117;
	cos.approx.f32 %r118, %r118;
	cos.approx.f32 %r119, %r119;
	cos.approx.f32 %r120, %r120;
	cos.approx.f32 %r121, %r121;
	cos.approx.f32 %r122, %r122;
	cos.approx.f32 %r123, %r123;
	cos.approx.f32 %r124, %r124;
	cos.approx.f32 %r125, %r125;
	cos.approx.f32 %r126, %r126;
	cos.approx.f32 %r127, %r127;
	cos.approx.f32 %r128, %r128;
	cos.approx.f32 %r113, %r113;
	cos.approx.f32 %r114, %r114;
	cos.approx.f32 %r115, %r115;
	cos.approx.f32 %r116, %r116;
	cos.approx.f32 %r117, %r117;
	cos.approx.f32 %r118, %r118;
	cos.approx.f32 %r119, %r119;
	cos.approx.f32 %r120, %r120;
	cos.approx.f32 %r121, %r121;
	cos.approx.f32 %r122, %r122;
	cos.approx.f32 %r123, %r123;
	cos.approx.f32 %r124, %r124;
	cos.approx.f32 %r125, %r125;
	cos.approx.f32 %r126, %r126;
	cos.approx.f32 %r127, %r127;
	cos.approx.f32 %r128, %r128;
	cos.approx.f32 %r113, %r113;
	cos.approx.f32 %r114, %r114;
	cos.approx.f32 %r115, %r115;
	cos.approx.f32 %r116, %r116;
	cos.approx.f32 %r117, %r117;
	cos.approx.f32 %r118, %r118;
	cos.approx.f32 %r119, %r119;
	cos.approx.f32 %r120, %r120;
	cos.approx.f32 %r121, %r121;
	cos.approx.f32 %r122, %r122;
	cos.approx.f32 %r123, %r123;
	cos.approx.f32 %r124, %r124;
	cos.approx.f32 %r125, %r125;
	cos.approx.f32 %r126, %r126;
	cos.approx.f32 %r127, %r127;
	cos.approx.f32 %r128, %r128;
	cos.approx.f32 %r113, %r113;
	cos.approx.f32 %r114, %r114;
	cos.approx.f32 %r115, %r115;
	cos.approx.f32 %r116, %r116;
	cos.approx.f32 %r117, %r117;
	cos.approx.f32 %r118, %r118;
	cos.approx.f32 %r119, %r119;
	cos.approx.f32 %r120, %r120;
	cos.approx.f32 %r121, %r121;
	cos.approx.f32 %r122, %r122;
	cos.approx.f32 %r123, %r123;
	cos.approx.f32 %r124, %r124;
	cos.approx.f32 %r125, %r125;
	cos.approx.f32 %r126, %r126;
	cos.approx.f32 %r127, %r127;
	cos.approx.f32 %r128, %r128;
	cos.approx.f32 %r113, %r113;
	cos.approx.f32 %r114, %r114;
	cos.approx.f32 %r115, %r115;
	cos.approx.f32 %r116, %r116;
	cos.approx.f32 %r117, %r117;
	cos.approx.f32 %r118, %r118;
	cos.approx.f32 %r119, %r119;
	cos.approx.f32 %r120, %r120;
	cos.approx.f32 %r121, %r121;
	cos.approx.f32 %r122, %r122;
	cos.approx.f32 %r123, %r123;
	cos.approx.f32 %r124, %r124;
	cos.approx.f32 %r125, %r125;
	cos.approx.f32 %r126, %r126;
	cos.approx.f32 %r127, %r127;
	cos.approx.f32 %r128, %r128;
	
	// end inline asm
	// begin inline asm
	cos.approx.f32 %r113, %r113;
	cos.approx.f32 %r114, %r114;
	cos.approx.f32 %r115, %r115;
	cos.approx.f32 %r116, %r116;
	cos.approx.f32 %r117, %r117;
	cos.approx.f32 %r118, %r118;
	cos.approx.f32 %r119, %r119;
	cos.approx.f32 %r120, %r120;
	cos.approx.f32 %r121, %r121;
	cos.approx.f32 %r122, %r122;
	cos.approx.f32 %r123, %r123;
	cos.approx.f32 %r124, %r124;
	cos.approx.f32 %r125, %r125;
	cos.approx.f32 %r126, %r126;
	cos.approx.f32 %r127, %r127;
	cos.approx.f32 %r128, %r128;
	cos.approx.f32 %r113, %r113;
	cos.approx.f32 %r114, %r114;
	cos.approx.f32 %r115, %r115;
	cos.approx.f32 %r116, %r116;
	cos.approx.f32 %r117, %r117;
	cos.approx.f32 %r118, %r118;
	cos.approx.f32 %r119, %r119;
	cos.approx.f32 %r120, %r120;
	cos.approx.f32 %r121, %r121;
	cos.approx.f32 %r122, %r122;
	cos.approx.f32 %r123, %r123;
	cos.approx.f32 %r124, %r124;
	cos.approx.f32 %r125, %r125;
	cos.approx.f32 %r126, %r126;
	cos.approx.f32 %r127, %r127;
	cos.approx.f32 %r128, %r128;
	cos.approx.f32 %r113, %r113;
	cos.approx.f32 %r114, %r114;
	cos.approx.f32 %r115, %r115;
	cos.approx.f32 %r116, %r116;
	cos.approx.f32 %r117, %r117;
	cos.approx.f32 %r118, %r118;
	cos.approx.f32 %r119, %r119;
	cos.approx.f32 %r120, %r120;
	cos.approx.f32 %r121, %r121;
	cos.approx.f32 %r122, %r122;
	cos.approx.f32 %r123, %r123;
	cos.approx.f32 %r124, %r124;
	cos.approx.f32 %r125, %r125;
	cos.approx.f32 %r126, %r126;
	cos.approx.f32 %r127, %r127;
	cos.approx.f32 %r128, %r128;
	cos.approx.f32 %r113, %r113;
	cos.approx.f32 %r114, %r114;
	cos.approx.f32 %r115, %r115;
	cos.approx.f32 %r116, %r116;
	cos.approx.f32 %r117, %r117;
	cos.approx.f32 %r118, %r118;
	cos.approx.f32 %r119, %r119;
	cos.approx.f32 %r120, %r120;
	cos.approx.f32 %r121, %r121;
	cos.approx.f32 %r122, %r122;
	cos.approx.f32 %r123, %r123;
	cos.approx.f32 %r124, %r124;
	cos.approx.f32 %r125, %r125;
	cos.approx.f32 %r126, %r126;
	cos.approx.f32 %r127, %r127;
	cos.approx.f32 %r128, %r128;
	cos.approx.f32 %r113, %r113;
	cos.approx.f32 %r114, %r114;
	cos.approx.f32 %r115, %r115;
	cos.approx.f32 %r116, %r116;
	cos.approx.f32 %r117, %r117;
	cos.approx.f32 %r118, %r118;
	cos.approx.f32 %r119, %r119;
	cos.approx.f32 %r120, %r120;
	cos.approx.f32 %r121, %r121;
	cos.approx.f32 %r122, %r122;
	cos.approx.f32 %r123, %r123;
	cos.approx.f32 %r124, %r124;
	cos.approx.f32 %r125, %r125;
	cos.approx.f32 %r126, %r126;
	cos.approx.f32 %r127, %r127;
	cos.approx.f32 %r128, %r128;
	cos.approx.f32 %r113, %r113;
	cos.approx.f32 %r114, %r114;
	cos.approx.f32 %r115, %r115;
	cos.approx.f32 %r116, %r116;
	cos.approx.f32 %r117, %r117;
	cos.approx.f32 %r118, %r118;
	cos.approx.f32 %r119, %r119;
	cos.approx.f32 %r120, %r120;
	cos.approx.f32 %r121, %r121;
	cos.approx.f32 %r122, %r122;
	cos.approx.f32 %r123, %r123;
	cos.approx.f32 %r124, %r124;
	cos.approx.f32 %r125, %r125;
	cos.approx.f32 %r126, %r126;
	cos.approx.f32 %r127, %r127;
	cos.approx.f32 %r128, %r128;
	cos.approx.f32 %r113, %r113;
	cos.approx.f32 %r114, %r114;
	cos.approx.f32 %r115, %r115;
	cos.approx.f32 %r116, %r116;
	cos.approx.f32 %r117, %r117;
	cos.approx.f32 %r118, %r118;
	cos.approx.f32 %r119, %r119;
	cos.approx.f32 %r120, %r120;
	cos.approx.f32 %r121, %r121;
	cos.approx.f32 %r122, %r122;
	cos.approx.f32 %r123, %r123;
	cos.approx.f32 %r124, %r124;
	cos.approx.f32 %r125, %r125;
	cos.approx.f32 %r126, %r126;
	cos.approx.f32 %r127, %r127;
	cos.approx.f32 %r128, %r128;
	cos.approx.f32 %r113, %r113;
	cos.approx.f32 %r114, %r114;
	cos.approx.f32 %r115, %r115;
	cos.approx.f32 %r116, %r116;
	cos.approx.f32 %r117, %r117;
	cos.approx.f32 %r118, %r118;
	cos.approx.f32 %r119, %r119;
	cos.approx.f32 %r120, %r120;
	cos.approx.f32 %r121, %r121;
	cos.approx.f32 %r122, %r122;
	cos.approx.f32 %r123, %r123;
	cos.approx.f32 %r124, %r124;
	cos.approx.f32 %r125, %r125;
	cos.approx.f32 %r126, %r126;
	cos.approx.f32 %r127, %r127;
	cos.approx.f32 %r128, %r128;
	cos.approx.f32 %r113, %r113;
	cos.approx.f32 %r114, %r114;
	cos.approx.f32 %r115, %r115;
	cos.approx.f32 %r116, %r116;
	cos.approx.f32 %r117, %r117;
	cos.approx.f32 %r118, %r118;
	cos.approx.f32 %r119, %r119;
	cos.approx.f32 %r120, %r120;
	cos.approx.f32 %r121, %r121;
	cos.approx.f32 %r122, %r122;
	cos.approx.f32 %r123, %r123;
	cos.approx.f32 %r124, %r124;
	cos.approx.f32 %r125, %r125;
	cos.approx.f32 %r126, %r126;
	cos.approx.f32 %r127, %r127;
	cos.approx.f32 %r128, %r128;
	cos.approx.f32 %r113, %r113;
	cos.approx.f32 %r114, %r114;
	cos.approx.f32 %r115, %r115;
	cos.approx.f32 %r116, %r116;
	cos.approx.f32 %r117, %r117;
	cos.approx.f32 %r118, %r118;
	cos.approx.f32 %r119, %r119;
	cos.approx.f32 %r120, %r120;
	cos.approx.f32 %r121, %r121;
	cos.approx.f32 %r122, %r122;
	cos.approx.f32 %r123, %r123;
	cos.approx.f32 %r124, %r124;
	cos.approx.f32 %r125, %r125;
	cos.approx.f32 %r126, %r126;
	cos.approx.f32 %r127, %r127;
	cos.approx.f32 %r128, %r128;
	cos.approx.f32 %r113, %r113;
	cos.approx.f32 %r114, %r114;
	cos.approx.f32 %r115, %r115;
	cos.approx.f32 %r116, %r116;
	cos.approx.f32 %r117, %r117;
	cos.approx.f32 %r118, %r118;
	cos.approx.f32 %r119, %r119;
	cos.approx.f32 %r120, %r120;
	cos.approx.f32 %r121, %r121;
	cos.approx.f32 %r122, %r122;
	cos.approx.f32 %r123, %r123;
	cos.approx.f32 %r124, %r124;
	cos.approx.f32 %r125, %r125;
	cos.approx.f32 %r126, %r126;
	cos.approx.f32 %r127, %r127;
	cos.approx.f32 %r128, %r128;
	cos.approx.f32 %r113, %r113;
	cos.approx.f32 %r114, %r114;
	cos.approx.f32 %r115, %r115;
	cos.approx.f32 %r116, %r116;
	cos.approx.f32 %r117, %r117;
	cos.approx.f32 %r118, %r118;
	cos.approx.f32 %r119, %r119;
	cos.approx.f32 %r120, %r120;
	cos.approx.f32 %r121, %r121;
	cos.approx.f32 %r122, %r122;
	cos.approx.f32 %r123, %r123;
	cos.approx.f32 %r124, %r124;
	cos.approx.f32 %r125, %r125;
	cos.approx.f32 %r126, %r126;
	cos.approx.f32 %r127, %r127;
	cos.approx.f32 %r128, %r128;
	cos.approx.f32 %r113, %r113;
	cos.approx.f32 %r114, %r114;
	cos.approx.f32 %r115, %r115;
	cos.approx.f32 %r116, %r116;
	cos.approx.f32 %r117, %r117;
	cos.approx.f32 %r118, %r118;
	cos.approx.f32 %r119, %r119;
	cos.approx.f32 %r120, %r120;
	cos.approx.f32 %r121, %r121;
	cos.approx.f32 %r122, %r122;
	cos.approx.f32 %r123, %r123;
	cos.approx.f32 %r124, %r124;
	cos.approx.f32 %r125, %r125;
	cos.approx.f32 %r126, %r126;
	cos.approx.f32 %r127, %r127;
	cos.approx.f32 %r128, %r128;
	cos.approx.f32 %r113, %r113;
	cos.approx.f32 %r114, %r114;
	cos.approx.f32 %r115, %r115;
	cos.approx.f32 %r116, %r116;
	cos.approx.f32 %r117, %r117;
	cos.approx.f32 %r118, %r118;
	cos.approx.f32 %r119, %r119;
	cos.approx.f32 %r120, %r120;
	cos.approx.f32 %r121, %r121;
	cos.approx.f32 %r122, %r122;
	cos.approx.f32 %r123, %r123;
	cos.approx.f32 %r124, %r124;
	cos.approx.f32 %r125, %r125;
	cos.approx.f32 %r126, %r126;
	cos.approx.f32 %r127, %r127;
	cos.approx.f32 %r128, %r128;
	cos.approx.f32 %r113, %r113;
	cos.approx.f32 %r114, %r114;
	cos.approx.f32 %r115, %r115;
	cos.approx.f32 %r116, %r116;
	cos.approx.f32 %r117, %r117;
	cos.approx.f32 %r118, %r118;
	cos.approx.f32 %r119, %r119;
	cos.approx.f32 %r120, %r120;
	cos.approx.f32 %r121, %r121;
	cos.approx.f32 %r122, %r122;
	cos.approx.f32 %r123, %r123;
	cos.approx.f32 %r124, %r124;
	cos.approx.f32 %r125, %r125;
	cos.approx.f32 %r126, %r126;
	cos.approx.f32 %r127, %r127;
	cos.approx.f32 %r128, %r128;
	cos.approx.f32 %r113, %r113;
	cos.approx.f32 %r114, %r114;
	cos.approx.f32 %r115, %r115;
	cos.approx.f32 %r116, %r116;
	cos.approx.f32 %r117, %r117;
	cos.approx.f32 %r118, %r118;
	cos.approx.f32 %r119, %r119;
	cos.approx.f32 %r120, %r120;
	cos.approx.f32 %r121, %r121;
	cos.approx.f32 %r122, %r122;
	cos.approx.f32 %r123, %r123;
	cos.approx.f32 %r124, %r124;
	cos.approx.f32 %r125, %r125;
	cos.approx.f32 %r126, %r126;
	cos.approx.f32 %r127, %r127;
	cos.approx.f32 %r128, %r128;
	
	// end inline asm
	// begin inline asm
	cos.approx.f32 %r113, %r113;
	cos.approx.f32 %r114, %r114;
	cos.approx.f32 %r115, %r115;
	cos.approx.f32 %r116, %r116;
	cos.approx.f32 %r117, %r117;
	cos.approx.f32 %r118, %r118;
	cos.approx.f32 %r119, %r119;
	cos.approx.f32 %r120, %r120;
	cos.approx.f32 %r121, %r121;
	cos.approx.f32 %r122, %r122;
	cos.approx.f32 %r123, %r123;
	cos.approx.f32 %r124, %r124;
	cos.approx.f32 %r125, %r125;
	cos.approx.f32 %r126, %r126;
	cos.approx.f32 %r127, %r127;
	cos.approx.f32 %r128, %r128;
	cos.approx.f32 %r113, %r113;
	cos.approx.f32 %r114, %r114;
	cos.approx.f32 %r115, %r115;
	cos.approx.f32 %r116, %r116;
	cos.approx.f32 %r117, %r117;
	cos.approx.f32 %r118, %r118;
	cos.approx.f32 %r119, %r119;
	cos.approx.f32 %r120, %r120;
	cos.approx.f32 %r121, %r121;
	cos.approx.f32 %r122, %r122;
	cos.approx.f32 %r123, %r123;
	cos.approx.f32 %r124, %r124;
	cos.approx.f32 %r125, %r125;
	cos.approx.f32 %r126, %r126;
	cos.approx.f32 %r127, %r127;
	cos.approx.f32 %r128, %r128;
	cos.approx.f32 %r113, %r113;
	cos.approx.f32 %r114, %r114;
	cos.approx.f32 %r115, %r115;
	cos.approx.f32 %r116, %r116;
	cos.approx.f32 %r117, %r117;
	cos.approx.f32 %r118, %r118;
	cos.approx.f32 %r119, %r119;
	cos.approx.f32 %r120, %r120;
	cos.approx.f32 %r121, %r121;
	cos.approx.f32 %r122, %r122;
	cos.approx.f32 %r123, %r123;
	cos.approx.f32 %r124, %r124;
	cos.approx.f32 %r125, %r125;
	cos.approx.f32 %r126, %r126;
	cos.approx.f32 %r127, %r127;
	cos.approx.f32 %r128, %r128;
	cos.approx.f32 %r113, %r113;
	cos.approx.f32 %r114, %r114;
	cos.approx.f32 %r115, %r115;
	cos.approx.f32 %r116, %r116;
	cos.approx.f32 %r117, %r117;
	cos.approx.f32 %r118, %r118;
	cos.approx.f32 %r119, %r119;
	cos.approx.f32 %r120, %r120;
	cos.approx.f32 %r121, %r121;
	cos.approx.f32 %r122, %r122;
	cos.approx.f32 %r123, %r123;
	cos.approx.f32 %r124, %r124;
	cos.approx.f32 %r125, %r125;
	cos.approx.f32 %r126, %r126;
	cos.approx.f32 %r127, %r127;
	cos.approx.f32 %r128, %r128;
	cos.approx.f32 %r113, %r113;
	cos.approx.f32 %r114, %r114;
	cos.approx.f32 %r115, %r115;
	cos.approx.f32 %r116, %r116;
	cos.approx.f32 %r117, %r117;
	cos.approx.f32 %r118, %r118;
	cos.approx.f32 %r119, %r119;
	cos.approx.f32 %r120, %r120;
	cos.approx.f32 %r121, %r121;
	cos.approx.f32 %r122, %r122;
	cos.approx.f32 %r123, %r123;
	cos.approx.f32 %r124, %r124;
	cos.approx.f32 %r125, %r125;
	cos.approx.f32 %r126, %r126;
	cos.approx.f32 %r127, %r127;
	cos.approx.f32 %r128, %r128;
	cos.approx.f32 %r113, %r113;
	cos.approx.f32 %r114, %r114;
	cos.approx.f32 %r115, %r115;
	cos.approx.f32 %r116, %r116;
	cos.approx.f32 %r117, %r117;
	cos.approx.f32 %r118, %r118;
	cos.approx.f32 %r119, %r119;
	cos.approx.f32 %r120, %r120;
	cos.approx.f32 %r121, %r121;
	cos.approx.f32 %r122, %r122;
	cos.approx.f32 %r123, %r123;
	cos.approx.f32 %r124, %r124;
	cos.approx.f32 %r125, %r125;
	cos.approx.f32 %r126, %r126;
	cos.approx.f32 %r127, %r127;
	cos.approx.f32 %r128, %r128;
	cos.approx.f32 %r113, %r113;
	cos.approx.f32 %r114, %r114;
	cos.approx.f32 %r115, %r115;
	cos.approx.f32 %r116, %r116;
	cos.approx.f32 %r117, %r117;
	cos.approx.f32 %r118, %r118;
	cos.approx.f32 %r119, %r119;
	cos.approx.f32 %r120, %r120;
	cos.approx.f32 %r121, %r121;
	cos.approx.f32 %r122, %r122;
	cos.approx.f32 %r123, %r123;
	cos.approx.f32 %r124, %r124;
	cos.approx.f32 %r125, %r125;
	cos.approx.f32 %r126, %r126;
	cos.approx.f32 %r127, %r127;
	cos.approx.f32 %r128, %r128;
	cos.approx.f32 %r113, %r113;
	cos.approx.f32 %r114, %r114;
	cos.approx.f32 %r115, %r115;
	cos.approx.f32 %r116, %r116;
	cos.approx.f32 %r117, %r117;
	cos.approx.f32 %r118, %r118;
	cos.approx.f32 %r119, %r119;
	cos.approx.f32 %r120, %r120;
	cos.approx.f32 %r121, %r121;
	cos.approx.f32 %r122, %r122;
	cos.approx.f32 %r123, %r123;
	cos.approx.f32 %r124, %r124;
	cos.approx.f32 %r125, %r125;
	cos.approx.f32 %r126, %r126;
	cos.approx.f32 %r127, %r127;
	cos.approx.f32 %r128, %r128;
	cos.approx.f32 %r113, %r113;
	cos.approx.f32 %r114, %r114;
	cos.approx.f32 %r115, %r115;
	cos.approx.f32 %r116, %r116;
	cos.approx.f32 %r117, %r117;
	cos.approx.f32 %r118, %r118;
	cos.approx.f32 %r119, %r119;
	cos.approx.f32 %r120, %r120;
	cos.approx.f32 %r121, %r121;
	cos.approx.f32 %r122, %r122;
	cos.approx.f32 %r123, %r123;
	cos.approx.f32 %r124, %r124;
	cos.approx.f32 %r125, %r125;
	cos.approx.f32 %r126, %r126;
	cos.approx.f32 %r127, %r127;
	cos.approx.f32 %r128, %r128;
	cos.approx.f32 %r113, %r113;
	cos.approx.f32 %r114, %r114;
	cos.approx.f32 %r115, %r115;
	cos.approx.f32 %r116, %r116;
	cos.approx.f32 %r117, %r117;
	cos.approx.f32 %r118, %r118;
	cos.approx.f32 %r119, %r119;
	cos.approx.f32 %r120, %r120;
	cos.approx.f32 %r121, %r121;
	cos.approx.f32 %r122, %r122;
	cos.approx.f32 %r123, %r123;
	cos.approx.f32 %r124, %r124;
	cos.approx.f32 %r125, %r125;
	cos.approx.f32 %r126, %r126;
	cos.approx.f32 %r127, %r127;
	cos.approx.f32 %r128, %r128;
	cos.approx.f32 %r113, %r113;
	cos.approx.f32 %r114, %r114;
	cos.approx.f32 %r115, %r115;
	cos.approx.f32 %r116, %r116;
	cos.approx.f32 %r117, %r117;
	cos.approx.f32 %r118, %r118;
	cos.approx.f32 %r119, %r119;
	cos.approx.f32 %r120, %r120;
	cos.approx.f32 %r121, %r121;
	cos.approx.f32 %r122, %r122;
	cos.approx.f32 %r123, %r123;
	cos.approx.f32 %r124, %r124;
	cos.approx.f32 %r125, %r125;
	cos.approx.f32 %r126, %r126;
	cos.approx.f32 %r127, %r127;
	cos.approx.f32 %r128, %r128;
	cos.approx.f32 %r113, %r113;
	cos.approx.f32 %r114, %r114;
	cos.approx.f32 %r115, %r115;
	cos.approx.f32 %r116, %r116;
	cos.approx.f32 %r117, %r117;
	cos.approx.f32 %r118, %r118;
	cos.approx.f32 %r119, %r119;
	cos.approx.f32 %r120, %r120;
	cos.approx.f32 %r121, %r121;
	cos.approx.f32 %r122, %r122;
	cos.approx.f32 %r123, %r123;
	cos.approx.f32 %r124, %r124;
	cos.approx.f32 %r125, %r125;
	cos.approx.f32 %r126, %r126;
	cos.approx.f32 %r127, %r127;
	cos.approx.f32 %r128, %r128;
	cos.approx.f32 %r113, %r113;
	cos.approx.f32 %r114, %r114;
	cos.approx.f32 %r115, %r115;
	cos.approx.f32 %r116, %r116;
	cos.approx.f32 %r117, %r117;
	cos.approx.f32 %r118, %r118;
	cos.approx.f32 %r119, %r119;
	cos.approx.f32 %r120, %r120;
	cos.approx.f32 %r121, %r121;
	cos.approx.f32 %r122, %r122;
	cos.approx.f32 %r123, %r123;
	cos.approx.f32 %r124, %r124;
	cos.approx.f32 %r125, %r125;
	cos.approx.f32 %r126, %r126;
	cos.approx.f32 %r127, %r127;
	cos.approx.f32 %r128, %r128;
	cos.approx.f32 %r113, %r113;
	cos.approx.f32 %r114, %r114;
	cos.approx.f32 %r115, %r115;
	cos.approx.f32 %r116, %r116;
	cos.approx.f32 %r117, %r117;
	cos.approx.f32 %r118, %r118;
	cos.approx.f32 %r119, %r119;
	cos.approx.f32 %r120, %r120;
	cos.approx.f32 %r121, %r121;
	cos.approx.f32 %r122, %r122;
	cos.approx.f32 %r123, %r123;
	cos.approx.f32 %r124, %r124;
	cos.approx.f32 %r125, %r125;
	cos.approx.f32 %r126, %r126;
	cos.approx.f32 %r127, %r127;
	cos.approx.f32 %r128, %r128;
	cos.approx.f32 %r113, %r113;
	cos.approx.f32 %r114, %r114;
	cos.approx.f32 %r115, %r115;
	cos.approx.f32 %r116, %r116;
	cos.approx.f32 %r117, %r117;
	cos.approx.f32 %r118, %r118;
	cos.approx.f32 %r119, %r119;
	cos.approx.f32 %r120, %r120;
	cos.approx.f32 %r121, %r121;
	cos.approx.f32 %r122, %r122;
	cos.approx.f32 %r123, %r123;
	cos.approx.f32 %r124, %r124;
	cos.approx.f32 %r125, %r125;
	cos.approx.f32 %r126, %r126;
	cos.approx.f32 %r127, %r127;
	cos.approx.f32 %r128, %r128;
	cos.approx.f32 %r113, %r113;
	cos.approx.f32 %r114, %r114;
	cos.approx.f32 %r115, %r115;
	cos.approx.f32 %r116, %r116;
	cos.approx.f32 %r117, %r117;
	cos.approx.f32 %r118, %r118;
	cos.approx.f32 %r119, %r119;
	cos.approx.f32 %r120, %r120;
	cos.approx.f32 %r121, %r121;
	cos.approx.f32 %r122, %r122;
	cos.approx.f32 %r123, %r123;
	cos.approx.f32 %r124, %r124;
	cos.approx.f32 %r125, %r125;
	cos.approx.f32 %r126, %r126;
	cos.approx.f32 %r127, %r127;
	cos.approx.f32 %r128, %r128;
	
	// end inline asm
	// begin inline asm
	cos.approx.f32 %r113, %r113;
	cos.approx.f32 %r114, %r114;
	cos.approx.f32 %r115, %r115;
	cos.approx.f32 %r116, %r116;
	cos.approx.f32 %r117, %r117;
	cos.approx.f32 %r118, %r118;
	cos.approx.f32 %r119, %r119;
	cos.approx.f32 %r120, %r120;
	cos.approx.f32 %r121, %r121;
	cos.approx.f32 %r122, %r122;
	cos.approx.f32 %r123, %r123;
	cos.approx.f32 %r124, %r124;
	cos.approx.f32 %r125, %r125;
	cos.approx.f32 %r126, %r126;
	cos.approx.f32 %r127, %r127;
	cos.approx.f32 %r128, %r128;
	cos.approx.f32 %r113, %r113;
	cos.approx.f32 %r114, %r114;
	cos.approx.f32 %r115, %r115;
	cos.approx.f32 %r116, %r116;
	cos.approx.f32 %r117, %r117;
	cos.approx.f32 %r118, %r118;
	cos.approx.f32 %r119, %r119;
	cos.approx.f32 %r120, %r120;
	cos.approx.f32 %r121, %r121;
	cos.approx.f32 %r122, %r122;
	cos.approx.f32 %r123, %r123;
	cos.approx.f32 %r124, %r124;
	cos.approx.f32 %r125, %r125;
	cos.approx.f32 %r126, %r126;
	cos.approx.f32 %r127, %r127;
	cos.approx.f32 %r128, %r128;
	cos.approx.f32 %r113, %r113;
	cos.approx.f32 %r114, %r114;
	cos.approx.f32 %r115, %r115;
	cos.approx.f32 %r116, %r116;
	cos.approx.f32 %r117, %r117;
	cos.approx.f32 %r118, %r118;
	cos.approx.f32 %r119, %r119;
	cos.approx.f32 %r120, %r120;
	cos.approx.f32 %r121, %r121;
	cos.approx.f32 %r122, %r122;
	cos.approx.f32 %r123, %r123;
	cos.approx.f32 %r124, %r124;
	cos.approx.f32 %r125, %r125;
	cos.approx.f32 %r126, %r126;
	cos.approx.f32 %r127, %r127;
	cos.approx.f32 %r128, %r128;
	cos.approx.f32 %r113, %r113;
	cos.approx.f32 %r114, %r114;
	cos.approx.f32 %r115, %r115;
	cos.approx.f32 %r116, %r116;
	cos.approx.f32 %r117, %r117;
	cos.approx.f32 %r118, %r118;
	cos.approx.f32 %r119, %r119;
	cos.approx.f32 %r120, %r120;
	cos.approx.f32 %r121, %r121;
	cos.approx.f32 %r122, %r122;
	cos.approx.f32 %r123, %r123;
	cos.approx.f32 %r124, %r124;
	cos.approx.f32 %r125, %r125;
	cos.approx.f32 %r126, %r126;
	cos.approx.f32 %r127, %r127;
	cos.approx.f32 %r128, %r128;
	cos.approx.f32 %r113, %r113;
	cos.approx.f32 %r114, %r114;
	cos.approx.f32 %r115, %r115;
	cos.approx.f32 %r116, %r116;
	cos.approx.f32 %r117, %r117;
	cos.approx.f32 %r118, %r118;
	cos.approx.f32 %r119, %r119;
	cos.approx.f32 %r120, %r120;
	cos.approx.f32 %r121, %r121;
	cos.approx.f32 %r122, %r122;
	cos.approx.f32 %r123, %r123;
	cos.approx.f32 %r124, %r124;
	cos.approx.f32 %r125, %r125;
	cos.approx.f32 %r126, %r126;
	cos.approx.f32 %r127, %r127;
	cos.approx.f32 %r128, %r128;
	cos.approx.f32 %r113, %r113;
	cos.approx.f32 %r114, %r114;
	cos.approx.f32 %r115, %r115;
	cos.approx.f32 %r116, %r116;
	cos.approx.f32 %r117, %r117;
	cos.approx.f32 %r118, %r118;
	cos.approx.f32 %r119, %r119;
	cos.approx.f32 %r120, %r120;
	cos.approx.f32 %r121, %r121;
	cos.approx.f32 %r122, %r122;
	cos.approx.f32 %r123, %r123;
	cos.approx.f32 %r124, %r124;
	cos.approx.f32 %r125, %r125;
	cos.approx.f32 %r126, %r126;
	cos.approx.f32 %r127, %r127;
	cos.approx.f32 %r128, %r128;
	cos.approx.f32 %r113, %r113;
	cos.approx.f32 %r114, %r114;
	cos.approx.f32 %r115, %r115;
	cos.approx.f32 %r116, %r116;
	cos.approx.f32 %r117, %r117;
	cos.approx.f32 %r118, %r118;
	cos.approx.f32 %r119, %r119;
	cos.approx.f32 %r120, %r120;
	cos.approx.f32 %r121, %r121;
	cos.approx.f32 %r122, %r122;
	cos.approx.f32 %r123, %r123;
	cos.approx.f32 %r124, %r124;
	cos.approx.f32 %r125, %r125;
	cos.approx.f32 %r126, %r126;
	cos.approx.f32 %r127, %r127;
	cos.approx.f32 %r128, %r128;
	cos.approx.f32 %r113, %r113;
	cos.approx.f32 %r114, %r114;
	cos.approx.f32 %r115, %r115;
	cos.approx.f32 %r116, %r116;
	cos.approx.f32 %r117, %r117;
	cos.approx.f32 %r118, %r118;
	cos.approx.f32 %r119, %r119;
	cos.approx.f32 %r120, %r120;
	cos.approx.f32 %r121, %r121;
	cos.approx.f32 %r122, %r122;
	cos.approx.f32 %r123, %r123;
	cos.approx.f32 %r124, %r124;
	cos.approx.f32 %r125, %r125;
	cos.approx.f32 %r126, %r126;
	cos.approx.f32 %r127, %r127;
	cos.approx.f32 %r128, %r128;
	cos.approx.f32 %r113, %r113;
	cos.approx.f32 %r114, %r114;
	cos.approx.f32 %r115, %r115;
	cos.approx.f32 %r116, %r116;
	cos.approx.f32 %r117, %r117;
	cos.approx.f32 %r118, %r118;
	cos.approx.f32 %r119, %r119;
	cos.approx.f32 %r120, %r120;
	cos.approx.f32 %r121, %r121;
	cos.approx.f32 %r122, %r122;
	cos.approx.f32 %r123, %r123;
	cos.approx.f32 %r124, %r124;
	cos.approx.f32 %r125, %r125;
	cos.approx.f32 %r126, %r126;
	cos.approx.f32 %r127, %r127;
	cos.approx.f32 %r128, %r128;
	cos.approx.f32 %r113, %r113;
	cos.approx.f32 %r114, %r114;
	cos.approx.f32 %r115, %r115;
	cos.approx.f32 %r116, %r116;
	cos.approx.f32 %r117, %r117;
	cos.approx.f32 %r118, %r118;
	cos.approx.f32 %r119, %r119;
	cos.approx.f32 %r120, %r120;
	cos.approx.f32 %r121, %r121;
	cos.approx.f32 %r122, %r122;
	cos.approx.f32 %r123, %r123;
	cos.approx.f32 %r124, %r124;
	cos.approx.f32 %r125, %r125;
	cos.approx.f32 %r126, %r126;
	cos.approx.f32 %r127, %r127;
	cos.approx.f32 %r128, %r128;
	cos.approx.f32 %r113, %r113;
	cos.approx.f32 %r114, %r114;
	cos.approx.f32 %r115, %r115;
	cos.approx.f32 %r116, %r116;
	cos.approx.f32 %r117, %r117;
	cos.approx.f32 %r118, %r118;
	cos.approx.f32 %r119, %r119;
	cos.approx.f32 %r120, %r120;
	cos.approx.f32 %r121, %r121;
	cos.approx.f32 %r122, %r122;
	cos.approx.f32 %r123, %r123;
	cos.approx.f32 %r124, %r124;
	cos.approx.f32 %r125, %r125;
	cos.approx.f32 %r126, %r126;
	cos.approx.f32 %r127, %r127;
	cos.approx.f32 %r128, %r128;
	cos.approx.f32 %r113, %r113;
	cos.approx.f32 %r114, %r114;
	cos.approx.f32 %r115, %r115;
	cos.approx.f32 %r116, %r116;
	cos.approx.f32 %r117, %r117;
	cos.approx.f32 %r118, %r118;
	cos.approx.f32 %r119, %r119;
	cos.approx.f32 %r120, %r120;
	cos.approx.f32 %r121, %r121;
	cos.approx.f32 %r122, %r122;
	cos.approx.f32 %r123, %r123;
	cos.approx.f32 %r124, %r124;
	cos.approx.f32 %r125, %r125;
	cos.approx.f32 %r126, %r126;
	cos.approx.f32 %r127, %r127;
	cos.approx.f32 %r128, %r128;
	cos.approx.f32 %r113, %r113;
	cos.approx.f32 %r114, %r114;
	cos.approx.f32 %r115, %r115;
	cos.approx.f32 %r116, %r116;
	cos.approx.f32 %r117, %r117;
	cos.approx.f32 %r118, %r118;
	cos.approx.f32 %r119, %r119;
	cos.approx.f32 %r120, %r120;
	cos.approx.f32 %r121, %r121;
	cos.approx.f32 %r122, %r122;
	cos.approx.f32 %r123, %r123;
	cos.approx.f32 %r124, %r124;
	cos.approx.f32 %r125, %r125;
	cos.approx.f32 %r126, %r126;
	cos.approx.f32 %r127, %r127;
	cos.approx.f32 %r128, %r128;
	cos.approx.f32 %r113, %r113;
	cos.approx.f32 %r114, %r114;
	cos.approx.f32 %r115, %r115;
	cos.approx.f32 %r116, %r116;
	cos.approx.f32 %r117, %r117;
	cos.approx.f32 %r118, %r118;
	cos.approx.f32 %r119, %r119;
	cos.approx.f32 %r120, %r120;
	cos.approx.f32 %r121, %r121;
	cos.approx.f32 %r122, %r122;
	cos.approx.f32 %r123, %r123;
	cos.approx.f32 %r124, %r124;
	cos.approx.f32 %r125, %r125;
	cos.approx.f32 %r126, %r126;
	cos.approx.f32 %r127, %r127;
	cos.approx.f32 %r128, %r128;
	cos.approx.f32 %r113, %r113;
	cos.approx.f32 %r114, %r114;
	cos.approx.f32 %r115, %r115;
	cos.approx.f32 %r116, %r116;
	cos.approx.f32 %r117, %r117;
	cos.approx.f32 %r118, %r118;
	cos.approx.f32 %r119, %r119;
	cos.approx.f32 %r120, %r120;
	cos.approx.f32 %r121, %r121;
	cos.approx.f32 %r122, %r122;
	cos.approx.f32 %r123, %r123;
	cos.approx.f32 %r124, %r124;
	cos.approx.f32 %r125, %r125;
	cos.approx.f32 %r126, %r126;
	cos.approx.f32 %r127, %r127;
	cos.approx.f32 %r128, %r128;
	cos.approx.f32 %r113, %r113;
	cos.approx.f32 %r114, %r114;
	cos.approx.f32 %r115, %r115;
	cos.approx.f32 %r116, %r116;
	cos.approx.f32 %r117, %r117;
	cos.approx.f32 %r118, %r118;
	cos.approx.f32 %r119, %r119;
	cos.approx.f32 %r120, %r120;
	cos.approx.f32 %r121, %r121;
	cos.approx.f32 %r122, %r122;
	cos.approx.f32 %r123, %r123;
	cos.approx.f32 %r124, %r124;
	cos.approx.f32 %r125, %r125;
	cos.approx.f32 %r126, %r126;
	cos.approx.f32 %r127, %r127;
	cos.approx.f32 %r128, %r128;
	
	// end inline asm
	add.s32 	%r16, %r16, 4;
	setp.ne.s32 	%p4, %r16, 0;
	@%p4 bra 	$L__BB0_4;
$L__BB0_5:
	setp.eq.s32 	%p5, %r2, 0;
	@%p5 bra 	$L__BB0_8;
	neg.s32 	%r17, %r2;
$L__BB0_7:
	.pragma "nounroll";
	// begin inline asm
	cos.approx.f32 %r113, %r113;
	cos.approx.f32 %r114, %r114;
	cos.approx.f32 %r115, %r115;
	cos.approx.f32 %r116, %r116;
	cos.approx.f32 %r117, %r117;
	cos.approx.f32 %r118, %r118;
	cos.approx.f32 %r119, %r119;
	cos.approx.f32 %r120, %r120;
	cos.approx.f32 %r121, %r121;
	cos.approx.f32 %r122, %r122;
	cos.approx.f32 %r123, %r123;
	cos.approx.f32 %r124, %r124;
	cos.approx.f32 %r125, %r125;
	cos.approx.f32 %r126, %r126;
	cos.approx.f32 %r127, %r127;
	cos.approx.f32 %r128, %r128;
	cos.approx.f32 %r113, %r113;
	cos.approx.f32 %r114, %r114;
	cos.approx.f32 %r115, %r115;
	cos.approx.f32 %r116, %r116;
	cos.approx.f32 %r117, %r117;
	cos.approx.f32 %r118, %r118;
	cos.approx.f32 %r119, %r119;
	cos.approx.f32 %r120, %r120;
	cos.approx.f32 %r121, %r121;
	cos.approx.f32 %r122, %r122;
	cos.approx.f32 %r123, %r123;
	cos.approx.f32 %r124, %r124;
	cos.approx.f32 %r125, %r125;
	cos.approx.f32 %r126, %r126;
	cos.approx.f32 %r127, %r127;
	cos.approx.f32 %r128, %r128;
	cos.approx.f32 %r113, %r113;
	cos.approx.f32 %r114, %r114;
	cos.approx.f32 %r115, %r115;
	cos.approx.f32 %r116, %r116;
	cos.approx.f32 %r117, %r117;
	cos.approx.f32 %r118, %r118;
	cos.approx.f32 %r119, %r119;
	cos.approx.f32 %r120, %r120;
	cos.approx.f32 %r121, %r121;
	cos.approx.f32 %r122, %r122;
	cos.approx.f32 %r123, %r123;
	cos.approx.f32 %r124, %r124;
	cos.approx.f32 %r125, %r125;
	cos.approx.f32 %r126, %r126;
	cos.approx.f32 %r127, %r127;
	cos.approx.f32 %r128, %r128;
	cos.approx.f32 %r113, %r113;
	cos.approx.f32 %r114, %r114;
	cos.approx.f32 %r115, %r115;
	cos.approx.f32 %r116, %r116;
	cos.approx.f32 %r117, %r117;
	cos.approx.f32 %r118, %r118;
	cos.approx.f32 %r119, %r119;
	cos.approx.f32 %r120, %r120;
	cos.approx.f32 %r121, %r121;
	cos.approx.f32 %r122, %r122;
	cos.approx.f32 %r123, %r123;
	cos.approx.f32 %r124, %r124;
	cos.approx.f32 %r125, %r125;
	cos.approx.f32 %r126, %r126;
	cos.approx.f32 %r127, %r127;
	cos.approx.f32 %r128, %r128;
	cos.approx.f32 %r113, %r113;
	cos.approx.f32 %r114, %r114;
	cos.approx.f32 %r115, %r115;
	cos.approx.f32 %r116, %r116;
	cos.approx.f32 %r117, %r117;
	cos.approx.f32 %r118, %r118;
	cos.approx.f32 %r119, %r119;
	cos.approx.f32 %r120, %r120;
	cos.approx.f32 %r121, %r121;
	cos.approx.f32 %r122, %r122;
	cos.approx.f32 %r123, %r123;
	cos.approx.f32 %r124, %r124;
	cos.approx.f32 %r125, %r125;
	cos.approx.f32 %r126, %r126;
	cos.approx.f32 %r127, %r127;
	cos.approx.f32 %r128, %r128;
	cos.approx.f32 %r113, %r113;
	cos.approx.f32 %r114, %r114;
	cos.approx.f32 %r115, %r115;
	cos.approx.f32 %r116, %r116;
	cos.approx.f32 %r117, %r117;
	cos.approx.f32 %r118, %r118;
	cos.approx.f32 %r119, %r119;
	cos.approx.f32 %r120, %r120;
	cos.approx.f32 %r121, %r121;
	cos.approx.f32 %r122, %r122;
	cos.approx.f32 %r123, %r123;
	cos.approx.f32 %r124, %r124;
	cos.approx.f32 %r125, %r125;
	cos.approx.f32 %r126, %r126;
	cos.approx.f32 %r127, %r127;
	cos.approx.f32 %r128, %r128;
	cos.approx.f32 %r113, %r113;
	cos.approx.f32 %r114, %r114;
	cos.approx.f32 %r115, %r115;
	cos.approx.f32 %r116, %r116;
	cos.approx.f32 %r117, %r117;
	cos.approx.f32 %r118, %r118;
	cos.approx.f32 %r119, %r119;
	cos.approx.f32 %r120, %r120;
	cos.approx.f32 %r121, %r121;
	cos.approx.f32 %r122, %r122;
	cos.approx.f32 %r123, %r123;
	cos.approx.f32 %r124, %r124;
	cos.approx.f32 %r125, %r125;
	cos.approx.f32 %r126, %r126;
	cos.approx.f32 %r127, %r127;
	cos.approx.f32 %r128, %r128;
	cos.approx.f32 %r113, %r113;
	cos.approx.f32 %r114, %r114;
	cos.approx.f32 %r115, %r115;
	cos.approx.f32 %r116, %r116;
	cos.approx.f32 %r117, %r117;
	cos.approx.f32 %r118, %r118;
	cos.approx.f32 %r119, %r119;
	cos.approx.f32 %r120, %r120;
	cos.approx.f32 %r121, %r121;
	cos.approx.f32 %r122, %r122;
	cos.approx.f32 %r123, %r123;
	cos.approx.f32 %r124, %r124;
	cos.approx.f32 %r125, %r125;
	cos.approx.f32 %r126, %r126;
	cos.approx.f32 %r127, %r127;
	cos.approx.f32 %r128, %r128;
	cos.approx.f32 %r113, %r113;
	cos.approx.f32 %r114, %r114;
	cos.approx.f32 %r115, %r115;
	cos.approx.f32 %r116, %r116;
	cos.approx.f32 %r117, %r117;
	cos.approx.f32 %r118, %r118;
	cos.approx.f32 %r119, %r119;
	cos.approx.f32 %r120, %r120;
	cos.approx.f32 %r121, %r121;
	cos.approx.f32 %r122, %r122;
	cos.approx.f32 %r123, %r123;
	cos.approx.f32 %r124, %r124;
	cos.approx.f32 %r125, %r125;
	cos.approx.f32 %r126, %r126;
	cos.approx.f32 %r127, %r127;
	cos.approx.f32 %r128, %r128;
	cos.approx.f32 %r113, %r113;
	cos.approx.f32 %r114, %r114;
	cos.approx.f32 %r115, %r115;
	cos.approx.f32 %r116, %r116;
	cos.approx.f32 %r117, %r117;
	cos.approx.f32 %r118, %r118;
	cos.approx.f32 %r119, %r119;
	cos.approx.f32 %r120, %r120;
	cos.approx.f32 %r121, %r121;
	cos.approx.f32 %r122, %r122;
	cos.approx.f32 %r123, %r123;
	cos.approx.f32 %r124, %r124;
	cos.approx.f32 %r125, %r125;
	cos.approx.f32 %r126, %r126;
	cos.approx.f32 %r127, %r127;
	cos.approx.f32 %r128, %r128;
	cos.approx.f32 %r113, %r113;
	cos.approx.f32 %r114, %r114;
	cos.approx.f32 %r115, %r115;
	cos.approx.f32 %r116, %r116;
	cos.approx.f32 %r117, %r117;
	cos.approx.f32 %r118, %r118;
	cos.approx.f32 %r119, %r119;
	cos.approx.f32 %r120, %r120;
	cos.approx.f32 %r121, %r121;
	cos.approx.f32 %r122, %r122;
	cos.approx.f32 %r123, %r123;
	cos.approx.f32 %r124, %r124;
	cos.approx.f32 %r125, %r125;
	cos.approx.f32 %r126, %r126;
	cos.approx.f32 %r127, %r127;
	cos.approx.f32 %r128, %r128;
	cos.approx.f32 %r113, %r113;
	cos.approx.f32 %r114, %r114;
	cos.approx.f32 %r115, %r115;
	cos.approx.f32 %r116, %r116;
	cos.approx.f32 %r117, %r117;
	cos.approx.f32 %r118, %r118;
	cos.approx.f32 %r119, %r119;
	cos.approx.f32 %r120, %r120;
	cos.approx.f32 %r121, %r121;
	cos.approx.f32 %r122, %r122;
	cos.approx.f32 %r123, %r123;
	cos.approx.f32 %r124, %r124;
	cos.approx.f32 %r125, %r125;
	cos.approx.f32 %r126, %r126;
	cos.approx.f32 %r127, %r127;
	cos.approx.f32 %r128, %r128;
	cos.approx.f32 %r113, %r113;
	cos.approx.f32 %r114, %r114;
	cos.approx.f32 %r115, %r115;
	cos.approx.f32 %r116, %r116;
	cos.approx.f32 %r117, %r117;
	cos.approx.f32 %r118, %r118;
	cos.approx.f32 %r119, %r119;
	cos.approx.f32 %r120, %r120;
	cos.approx.f32 %r121, %r121;
	cos.approx.f32 %r122, %r122;
	cos.approx.f32 %r123, %r123;
	cos.approx.f32 %r124, %r124;
	cos.approx.f32 %r125, %r125;
	cos.approx.f32 %r126, %r126;
	cos.approx.f32 %r127, %r127;
	cos.approx.f32 %r128, %r128;
	cos.approx.f32 %r113, %r113;
	cos.approx.f32 %r114, %r114;
	cos.approx.f32 %r115, %r115;
	cos.approx.f32 %r116, %r116;
	cos.approx.f32 %r117, %r117;
	cos.approx.f32 %r118, %r118;
	cos.approx.f32 %r119, %r119;
	cos.approx.f32 %r120, %r120;
	cos.approx.f32 %r121, %r121;
	cos.approx.f32 %r122, %r122;
	cos.approx.f32 %r123, %r123;
	cos.approx.f32 %r124, %r124;
	cos.approx.f32 %r125, %r125;
	cos.approx.f32 %r126, %r126;
	cos.approx.f32 %r127, %r127;
	cos.approx.f32 %r128, %r128;
	cos.approx.f32 %r113, %r113;
	cos.approx.f32 %r114, %r114;
	cos.approx.f32 %r115, %r115;
	cos.approx.f32 %r116, %r116;
	cos.approx.f32 %r117, %r117;
	cos.approx.f32 %r118, %r118;
	cos.approx.f32 %r119, %r119;
	cos.approx.f32 %r120, %r120;
	cos.approx.f32 %r121, %r121;
	cos.approx.f32 %r122, %r122;
	cos.approx.f32 %r123, %r123;
	cos.approx.f32 %r124, %r124;
	cos.approx.f32 %r125, %r125;
	cos.approx.f32 %r126, %r126;
	cos.approx.f32 %r127, %r127;
	cos.approx.f32 %r128, %r128;
	cos.approx.f32 %r113, %r113;
	cos.approx.f32 %r114, %r114;
	cos.approx.f32 %r115, %r115;
	cos.approx.f32 %r116, %r116;
	cos.approx.f32 %r117, %r117;
	cos.approx.f32 %r118, %r118;
	cos.approx.f32 %r119, %r119;
	cos.approx.f32 %r120, %r120;
	cos.approx.f32 %r121, %r121;
	cos.approx.f32 %r122, %r122;
	cos.approx.f32 %r123, %r123;
	cos.approx.f32 %r124, %r124;
	cos.approx.f32 %r125, %r125;
	cos.approx.f32 %r126, %r126;
	cos.approx.f32 %r127, %r127;
	cos.approx.f32 %r128, %r128;
	
	// end inline asm
	add.s32 	%r17, %r17, 1;
	setp.ne.s32 	%p6, %r17, 0;
	@%p6 bra 	$L__BB0_7;
$L__BB0_8:
	cvta.to.global.u64 	%rd2, %rd1;
	mov.u32 	%r13, %ctaid.x;
	mov.u32 	%r14, %ntid.x;
	mad.lo.s32 	%r15, %r14, %r13, %r1;
	cvt.rn.f64.s32 	%fd1, %r15;
	add.f64 	%fd2, %fd1, %fd1;
	cvt.rn.f32.f64 	%f1, %fd2;
	st.global.f32 	[%rd2], %f1;
	ret;

}


// ===== COMPILED SASS (sm_100) =====

	.target	sm_100

	.elftype	@"ET_EXEC"


//--------------------- .note.nv.tkinfo           --------------------------
	.section	.note.nv.tkinfo,"",@"SHT_NOTE"
	.sectionflags	@"SHF_NOTE_NV_TKINFO"
	.tkinfo
        /*0018*/ 	.word	0x00000002
        /*0030*/ 	.string	""
        /*0030*/ 	.string	"ptxas"
        /*0030*/ 	.string	"Cuda compilation tools, release 13.0, V13.0.88"
        /*0030*/ 	.string	"Build cuda_13.0.r13.0/compiler.36424714_0"
        /*0030*/ 	.string	"-arch sm_100 -m 64 "



//--------------------- .note.nv.cuinfo           --------------------------
	.section	.note.nv.cuinfo,"",@"SHT_NOTE"
	.sectionflags	@"SHF_NOTE_NV_CUINFO"
        /*0018*/ 	.short	0x0002
        /*001a*/ 	.short	0x0064
        /*001c*/ 	.short	0x0082
	.zero		2


//--------------------- .nv.info                  --------------------------
	.section	.nv.info,"",@"SHT_CUDA_INFO"
	.align	4


	//----- nvinfo : EIATTR_REGCOUNT
	.align		4
        /*0000*/ 	.byte	0x04, 0x2f
        /*0002*/ 	.short	(.L_1 - .L_0)
	.align		4
.L_0:
        /*0004*/ 	.word	index@(_Z7computePfii)
        /*0008*/ 	.word	0x00000008


	//----- nvinfo : EIATTR_FRAME_SIZE
	.align		4
.L_1:
        /*000c*/ 	.byte	0x04, 0x11
        /*000e*/ 	.short	(.L_3 - .L_2)
	.align		4
.L_2:
        /*0010*/ 	.word	index@(_Z7computePfii)
        /*0014*/ 	.word	0x00000000


	//----- nvinfo : EIATTR_MIN_STACK_SIZE
	.align		4
.L_3:
        /*0018*/ 	.byte	0x04, 0x12
        /*001a*/ 	.short	(.L_5 - .L_4)
	.align		4
.L_4:
        /*001c*/ 	.word	index@(_Z7computePfii)
        /*0020*/ 	.word	0x00000000
.L_5:


//--------------------- .nv.compat                --------------------------
	.section	.nv.compat,"",@"SHT_CUDA_COMPAT_INFO"
	.align	4
        /*0000*/ 	.byte	0x02, 0x09, 0x00, 0x00, 0x02, 0x02, 0x01, 0x00, 0x02, 0x05, 0x05, 0x00, 0x03, 0x07, 0x01, 0x01
        /*0010*/ 	.byte	0x02, 0x03, 0x00, 0x00, 0x02, 0x06, 0x01, 0x00, 0x04, 0x0b, 0x08, 0x00, 0x01, 0x00, 0x00, 0x00
        /*0020*/ 	.byte	0x00, 0x00, 0x00, 0x00


//--------------------- .nv.info._Z7computePfii   --------------------------
	.section	.nv.info._Z7computePfii,"",@"SHT_CUDA_INFO"
	.sectionflags	@""
	.align	4


	//----- nvinfo : EIATTR_CUDA_API_VERSION
	.align		4
        /*0000*/ 	.byte	0x04, 0x37
        /*0002*/ 	.short	(.L_7 - .L_6)
.L_6:
        /*0004*/ 	.word	0x00000082


	//----- nvinfo : EIATTR_KPARAM_INFO
	.align		4
.L_7:
        /*0008*/ 	.byte	0x04, 0x17
        /*000a*/ 	.short	(.L_9 - .L_8)
.L_8:
        /*000c*/ 	.word	0x00000000
        /*0010*/ 	.short	0x0002
        /*0012*/ 	.short	0x000c
        /*0014*/ 	.byte	0x00, 0xf0, 0x11, 0x00


	//----- nvinfo : EIATTR_KPARAM_INFO
	.align		4
.L_9:
        /*0018*/ 	.byte	0x04, 0x17
        /*001a*/ 	.short	(.L_11 - .L_10)
.L_10:
        /*001c*/ 	.word	0x00000000
        /*0020*/ 	.short	0x0001
        /*0022*/ 	.short	0x0008
        /*0024*/ 	.byte	0x00, 0xf0, 0x11, 0x00


	//----- nvinfo : EIATTR_KPARAM_INFO
	.align		4
.L_11:
        /*0028*/ 	.byte	0x04, 0x17
        /*002a*/ 	.short	(.L_13 - .L_12)
.L_12:
        /*002c*/ 	.word	0x00000000
        /*0030*/ 	.short	0x0000
        /*0032*/ 	.short	0x0000
        /*0034*/ 	.byte	0x00, 0xf5, 0x21, 0x00


	//----- nvinfo : EIATTR_SPARSE_MMA_MASK
	.align		4
.L_13:
        /*0038*/ 	.byte	0x03, 0x50
        /*003a*/ 	.short	0x0000


	//----- nvinfo : EIATTR_MAXREG_COUNT
	.align		4
        /*003c*/ 	.byte	0x03, 0x1b
        /*003e*/ 	.short	0x00ff


	//----- nvinfo : EIATTR_MERCURY_ISA_VERSION
	.align		4
        /*0040*/ 	.byte	0x03, 0x5f
        /*0042*/ 	.short	0x0101


	//----- nvinfo : EIATTR_VRC_CTA_INIT_COUNT
	.align		4
        /*0044*/ 	.byte	0x02, 0x4a
	.zero		1
	.zero		1


	//----- nvinfo : EIATTR_EXIT_INSTR_OFFSETS
	.align		4
        /*0048*/ 	.byte	0x04, 0x1c
        /*004a*/ 	.short	(.L_15 - .L_14)


	//   ....[0]....
.L_14:
        /*004c*/ 	.word	0x000000b0


	//----- nvinfo : EIATTR_CBANK_PARAM_SIZE
	.align		4
.L_15:
        /*0050*/ 	.byte	0x03, 0x19
        /*0052*/ 	.short	0x0010


	//----- nvinfo : EIATTR_PARAM_CBANK
	.align		4
        /*0054*/ 	.byte	0x04, 0x0a
        /*0056*/ 	.short	(.L_17 - .L_16)
	.align		4
.L_16:
        /*0058*/ 	.word	index@(.nv.constant0._Z7computePfii)
        /*005c*/ 	.short	0x0380
        /*005e*/ 	.short	0x0010


	//----- nvinfo : EIATTR_SW_WAR
	.align		4
.L_17:
        /*0060*/ 	.byte	0x04, 0x36
        /*0062*/ 	.short	(.L_19 - .L_18)
.L_18:
        /*0064*/ 	.word	0x00000008
.L_19:


//--------------------- .nv.callgraph             --------------------------
	.section	.nv.callgraph,"",@"SHT_CUDA_CALLGRAPH"
	.align	4
	.sectionentsize	8
	.align		4
        /*0000*/ 	.word	0x00000000
	.align		4
        /*0004*/ 	.word	0xffffffff
	.align		4
        /*0008*/ 	.word	0x00000000
	.align		4
        /*000c*/ 	.word	0xfffffffe
	.align		4
        /*0010*/ 	.word	0x00000000
	.align		4
        /*0014*/ 	.word	0xfffffffd
	.align		4
        /*0018*/ 	.word	0x00000000
	.align		4
        /*001c*/ 	.word	0xfffffffc


//--------------------- .text._Z7computePfii      --------------------------
	.section	.text._Z7computePfii,"ax",@progbits
	.align	128
        .global         _Z7computePfii
        .type           _Z7computePfii,@function
        .size           _Z7computePfii,(.L_x_1 - _Z7computePfii)
        .other          _Z7computePfii,@"STO_CUDA_ENTRY STV_DEFAULT"
_Z7computePfii:
.text._Z7computePfii:
[----:B------:R-:W-:Y:S01]  /*0000*/  LDC R1, c[0x0][0x37c] ;  /* 0x0000df00ff017b82 */ /* 0x000fe20000000800 */
[----:B------:R-:W0:Y:S07]  /*0010*/  S2R R0, SR_TID.X ;  /* 0x0000000000007919 */ /* 0x000e2e0000002100 */
[----:B------:R-:W0:Y:S08]  /*0020*/  S2UR UR4, SR_CTAID.X ;  /* 0x00000000000479c3 */ /* 0x000e300000002500 */
[----:B------:R-:W0:Y:S08]  /*0030*/  LDC R3, c[0x0][0x360] ;  /* 0x0000d800ff037b82 */ /* 0x000e300000000800 */
[----:B------:R-:W1:Y:S01]  /*0040*/  LDC.64 R4, c[0x0][0x380] ;  /* 0x0000e000ff047b82 */ /* 0x000e620000000a00 */
[----:B0-----:R-:W-:Y:S01]  /*0050*/  IMAD R0, R3, UR4, R0 ;  /* 0x0000000403007c24 */ /* 0x001fe2000f8e0200 */
[----:B------:R-:W1:Y:S03]  /*0060*/  LDCU.64 UR4, c[0x0][0x358] ;  /* 0x00006b00ff0477ac */ /* 0x000e660008000a00 */
[----:B------:R-:W0:Y:S02]  /*0070*/  I2F.F64 R2, R0 ;  /* 0x0000000000027312 */ /* 0x000e240000201c00 */
[----:B0-----:R-:W-:-:S10]  /*0080*/  DADD R2, R2, R2 ;  /* 0x0000000002027229 */ /* 0x001fd40000000002 */
[----:B------:R-:W1:Y:S02]  /*0090*/  F2F.F32.F64 R3, R2 ;  /* 0x0000000200037310 */ /* 0x000e640000301000 */
[----:B-1----:R-:W-:Y:S01]  /*00a0*/  STG.E desc[UR4][R4.64], R3 ;  /* 0x0000000304007986 */ /* 0x002fe2000c101904 */
[----:B------:R-:W-:Y:S05]  /*00b0*/  EXIT ;  /* 0x000000000000794d */ /* 0x000fea0003800000 */
.L_x_0:
[----:B------:R-:W-:-:S00]  /*00c0*/  BRA `(.L_x_0) ;  /* 0xfffffffc00fc7947 */ /* 0x000fc0000383ffff */
[----:B------:R-:W-:-:S00]  /*00d0*/  NOP ;  /* 0x0000000000007918 */ /* 0x000fc00000000000 */
        /* <DEDUP_REMOVED lines=10> */
.L_x_1:


//--------------------- .nv.shared.reserved.0     --------------------------
	.section	.nv.shared.reserved.0,"aw",@nobits
	.weak		__nv_reservedSMEM_offset_0_alias
	.size		__nv_reservedSMEM_offset_0_alias, 0, 64
	.other		__nv_reservedSMEM_offset_0_alias,@"STO_CUDA_RESERVED_SHARED STV_DEFAULT"
__nv_reservedSMEM_offset_0_alias:
	.zero		0
	.zero		64


//--------------------- .nv.constant0._Z7computePfii --------------------------
	.section	.nv.constant0._Z7computePfii,"a",@progbits
	.sectionflags	@""
	.align	4
.nv.constant0._Z7computePfii:
	.zero		912


//--------------------- SYMBOLS --------------------------

	.type		.nv.reservedSmem.offset0,@object
	.size		.nv.reservedSmem.offset0,0x4
